//
// Generated by NVIDIA NVVM Compiler
//
// Compiler Build ID: CL-36424714
// Cuda compilation tools, release 13.0, V13.0.88
// Based on NVVM 20.0.0
//

.version 9.0
.target sm_100
.address_size 64

	// .globl	_Z6kerneliiPfP7Array2D

.visible .entry _Z6kerneliiPfP7Array2D(
	.param .u32 _Z6kerneliiPfP7Array2D_param_0,
	.param .u32 _Z6kerneliiPfP7Array2D_param_1,
	.param .u64 .ptr .align 1 _Z6kerneliiPfP7Array2D_param_2,
	.param .u64 .ptr .align 1 _Z6kerneliiPfP7Array2D_param_3
)
{
	.reg .pred 	%p<2>;
	.reg .b32 	%r<5>;
	.reg .b32 	%f<2>;
	.reg .b64 	%rd<7>;

	ld.param.u32 	%r1, [_Z6kerneliiPfP7Array2D_param_0];
	ld.param.u32 	%r2, [_Z6kerneliiPfP7Array2D_param_1];
	ld.param.u64 	%rd1, [_Z6kerneliiPfP7Array2D_param_2];
	ld.param.u64 	%rd2, [_Z6kerneliiPfP7Array2D_param_3];
	cvta.to.global.u64 	%rd3, %rd1;
	mov.u32 	%r3, %tid.x;
	add.s32 	%r4, %r3, 1;
	cvt.rn.f32.u32 	%f1, %r4;
	mul.wide.u32 	%rd4, %r3, 4;
	add.s64 	%rd5, %rd3, %rd4;
	st.global.f32 	[%rd5], %f1;
	setp.ne.s32 	%p1, %r3, 0;
	@%p1 bra 	$L__BB0_2;
	cvta.to.global.u64 	%rd6, %rd2;
	st.global.u64 	[%rd6], %rd1;
	st.global.v2.u32 	[%rd6+8], {%r1, %r2};
$L__BB0_2:
	ret;

}


// ===== COMPILED SASS (sm_100) =====

	.target	sm_100

	.elftype	@"ET_EXEC"


//--------------------- .note.nv.tkinfo           --------------------------
	.section	.note.nv.tkinfo,"",@"SHT_NOTE"
	.sectionflags	@"SHF_NOTE_NV_TKINFO"
	.tkinfo
        /*0018*/ 	.word	0x00000002
        /*0030*/ 	.string	""
        /*0030*/ 	.string	"ptxas"
        /*0030*/ 	.string	"Cuda compilation tools, release 13.0, V13.0.88"
        /*0030*/ 	.string	"Build cuda_13.0.r13.0/compiler.36424714_0"
        /*0030*/ 	.string	"-arch sm_100 -m 64 "



//--------------------- .note.nv.cuinfo           --------------------------
	.section	.note.nv.cuinfo,"",@"SHT_NOTE"
	.sectionflags	@"SHF_NOTE_NV_CUINFO"
        /*0018*/ 	.short	0x0002
        /*001a*/ 	.short	0x0064
        /*001c*/ 	.short	0x0082
	.zero		2


//--------------------- .nv.info                  --------------------------
	.section	.nv.info,"",@"SHT_CUDA_INFO"
	.align	4


	//----- nvinfo : EIATTR_REGCOUNT
	.align		4
        /*0000*/ 	.byte	0x04, 0x2f
        /*0002*/ 	.short	(.L_1 - .L_0)
	.align		4
.L_0:
        /*0004*/ 	.word	index@(_Z6kerneliiPfP7Array2D)
        /*0008*/ 	.word	0x0000000a


	//----- nvinfo : EIATTR_FRAME_SIZE
	.align		4
.L_1:
        /*000c*/ 	.byte	0x04, 0x11
        /*000e*/ 	.short	(.L_3 - .L_2)
	.align		4
.L_2:
        /*0010*/ 	.word	index@(_Z6kerneliiPfP7Array2D)
        /*0014*/ 	.word	0x00000000


	//----- nvinfo : EIATTR_MIN_STACK_SIZE
	.align		4
.L_3:
        /*0018*/ 	.byte	0x04, 0x12
        /*001a*/ 	.short	(.L_5 - .L_4)
	.align		4
.L_4:
        /*001c*/ 	.word	index@(_Z6kerneliiPfP7Array2D)
        /*0020*/ 	.word	0x00000000
.L_5:


//--------------------- .nv.compat                --------------------------
	.section	.nv.compat,"",@"SHT_CUDA_COMPAT_INFO"
	.align	4
        /*0000*/ 	.byte	0x02, 0x09, 0x00, 0x00, 0x02, 0x02, 0x01, 0x00, 0x02, 0x05, 0x05, 0x00, 0x03, 0x07, 0x01, 0x01
        /*0010*/ 	.byte	0x02, 0x03, 0x00, 0x00, 0x02, 0x06, 0x01, 0x00, 0x04, 0x0b, 0x08, 0x00, 0x09, 0x00, 0x00, 0x00
        /*0020*/ 	.byte	0x00, 0x00, 0x00, 0x00


//--------------------- .nv.info._Z6kerneliiPfP7Array2D --------------------------
	.section	.nv.info._Z6kerneliiPfP7Array2D,"",@"SHT_CUDA_INFO"
	.sectionflags	@""
	.align	4


	//----- nvinfo : EIATTR_CUDA_API_VERSION
	.align		4
        /*0000*/ 	.byte	0x04, 0x37
        /*0002*/ 	.short	(.L_7 - .L_6)
.L_6:
        /*0004*/ 	.word	0x00000082


	//----- nvinfo : EIATTR_KPARAM_INFO
	.align		4
.L_7:
        /*0008*/ 	.byte	0x04, 0x17
        /*000a*/ 	.short	(.L_9 - .L_8)
.L_8:
        /*000c*/ 	.word	0x00000000
        /*0010*/ 	.short	0x0003
        /*0012*/ 	.short	0x0010
        /*0014*/ 	.byte	0x00, 0xf5, 0x21, 0x00


	//----- nvinfo : EIATTR_KPARAM_INFO
	.align		4
.L_9:
        /*0018*/ 	.byte	0x04, 0x17
        /*001a*/ 	.short	(.L_11 - .L_10)
.L_10:
        /*001c*/ 	.word	0x00000000
        /*0020*/ 	.short	0x0002
        /*0022*/ 	.short	0x0008
        /*0024*/ 	.byte	0x00, 0xf5, 0x21, 0x00


	//----- nvinfo : EIATTR_KPARAM_INFO
	.align		4
.L_11:
        /*0028*/ 	.byte	0x04, 0x17
        /*002a*/ 	.short	(.L_13 - .L_12)
.L_12:
        /*002c*/ 	.word	0x00000000
        /*0030*/ 	.short	0x0001
        /*0032*/ 	.short	0x0004
        /*0034*/ 	.byte	0x00, 0xf0, 0x11, 0x00


	//----- nvinfo : EIATTR_KPARAM_INFO
	.align		4
.L_13:
        /*0038*/ 	.byte	0x04, 0x17
        /*003a*/ 	.short	(.L_15 - .L_14)
.L_14:
        /*003c*/ 	.word	0x00000000
        /*0040*/ 	.short	0x0000
        /*0042*/ 	.short	0x0000
        /*0044*/ 	.byte	0x00, 0xf0, 0x11, 0x00


	//----- nvinfo : EIATTR_SPARSE_MMA_MASK
	.align		4
.L_15:
        /*0048*/ 	.byte	0x03, 0x50
        /*004a*/ 	.short	0x0000


	//----- nvinfo : EIATTR_MAXREG_COUNT
	.align		4
        /*004c*/ 	.byte	0x03, 0x1b
        /*004e*/ 	.short	0x00ff


	//----- nvinfo : EIATTR_MERCURY_ISA_VERSION
	.align		4
        /*0050*/ 	.byte	0x03, 0x5f
        /*0052*/ 	.short	0x0101


	//----- nvinfo : EIATTR_VRC_CTA_INIT_COUNT
	.align		4
        /*0054*/ 	.byte	0x02, 0x4a
	.zero		1
	.zero		1


	//----- nvinfo : EIATTR_EXIT_INSTR_OFFSETS
	.align		4
        /*0058*/ 	.byte	0x04, 0x1c
        /*005a*/ 	.short	(.L_17 - .L_16)


	//   ....[0]....
.L_16:
        /*005c*/ 	.word	0x00000090


	//   ....[1]....
        /*0060*/ 	.word	0x000000e0


	//----- nvinfo : EIATTR_CBANK_PARAM_SIZE
	.align		4
.L_17:
        /*0064*/ 	.byte	0x03, 0x19
        /*0066*/ 	.short	0x0018


	//----- nvinfo : EIATTR_PARAM_CBANK
	.align		4
        /*0068*/ 	.byte	0x04, 0x0a
        /*006a*/ 	.short	(.L_19 - .L_18)
	.align		4
.L_18:
        /*006c*/ 	.word	index@(.nv.constant0._Z6kerneliiPfP7Array2D)
        /*0070*/ 	.short	0x0380
        /*0072*/ 	.short	0x0018


	//----- nvinfo : EIATTR_SW_WAR
	.align		4
.L_19:
        /*0074*/ 	.byte	0x04, 0x36
        /*0076*/ 	.short	(.L_21 - .L_20)
.L_20:
        /*0078*/ 	.word	0x00000008
.L_21:


//--------------------- .nv.callgraph             --------------------------
	.section	.nv.callgraph,"",@"SHT_CUDA_CALLGRAPH"
	.align	4
	.sectionentsize	8
	.align		4
        /*0000*/ 	.word	0x00000000
	.align		4
        /*0004*/ 	.word	0xffffffff
	.align		4
        /*0008*/ 	.word	0x00000000
	.align		4
        /*000c*/ 	.word	0xfffffffe
	.align		4
        /*0010*/ 	.word	0x00000000
	.align		4
        /*0014*/ 	.word	0xfffffffd
	.align		4
        /*0018*/ 	.word	0x00000000
	.align		4
        /*001c*/ 	.word	0xfffffffc


//--------------------- .text._Z6kerneliiPfP7Array2D --------------------------
	.section	.text._Z6kerneliiPfP7Array2D,"ax",@progbits
	.align	128
        .global         _Z6kerneliiPfP7Array2D
        .type           _Z6kerneliiPfP7Array2D,@function
        .size           _Z6kerneliiPfP7Array2D,(.L_x_1 - _Z6kerneliiPfP7Array2D)
        .other          _Z6kerneliiPfP7Array2D,@"STO_CUDA_ENTRY STV_DEFAULT"
_Z6kerneliiPfP7Array2D:
.text._Z6kerneliiPfP7Array2D:
[----:B------:R-:W-:Y:S01]  /*0000*/  LDC R1, c[0x0][0x37c] ;  /* 0x0000df00ff017b82 */ /* 0x000fe20000000800 */
[----:B------:R-:W0:Y:S07]  /*0010*/  S2R R3, SR_TID.X ;  /* 0x0000000000037919 */ /* 0x000e2e0000002100 */
[----:B------:R-:W1:Y:S01]  /*0020*/  LDC.64 R4, c[0x0][0x388] ;  /* 0x0000e200ff047b82 */ /* 0x000e620000000a00 */
[----:B------:R-:W2:Y:S01]  /*0030*/  LDCU.64 UR4, c[0x0][0x358] ;  /* 0x00006b00ff0477ac */ /* 0x000ea20008000a00 */
[----:B0-----:R-:W-:-:S02]  /*0040*/  ISETP.NE.AND P0, PT, R3, RZ, PT ;  /* 0x000000ff0300720c */ /* 0x001fc40003f05270 */
[C---:B------:R-:W-:Y:S01]  /*0050*/  IADD3 R0, PT, PT, R3.reuse, 0x1, RZ ;  /* 0x0000000103007810 */ /* 0x040fe20007ffe0ff */
[----:B-1----:R-:W-:-:S03]  /*0060*/  IMAD.WIDE.U32 R2, R3, 0x4, R4 ;  /* 0x0000000403027825 */ /* 0x002fc600078e0004 */
[----:B------:R-:W-:-:S05]  /*0070*/  I2FP.F32.U32 R7, R0 ;  /* 0x0000000000077245 */ /* 0x000fca0000201000 */
[----:B--2---:R0:W-:Y:S02]  /*0080*/  STG.E desc[UR4][R2.64], R7 ;  /* 0x0000000702007986 */ /* 0x0041e4000c101904 */
[----:B------:R-:W-:Y:S05]  /*0090*/  @P0 EXIT ;  /* 0x000000000000094d */ /* 0x000fea0003800000 */
[----:B0-----:R-:W0:Y:S08]  /*00a0*/  LDC.64 R2, c[0x0][0x390] ;  /* 0x0000e400ff027b82 */ /* 0x001e300000000a00 */
[----:B------:R-:W1:Y:S01]  /*00b0*/  LDC.64 R6, c[0x0][0x380] ;  /* 0x0000e000ff067b82 */ /* 0x000e620000000a00 */
[----:B0-----:R-:W-:Y:S04]  /*00c0*/  STG.E.64 desc[UR4][R2.64], R4 ;  /* 0x0000000402007986 */ /* 0x001fe8000c101b04 */
[----:B-1----:R-:W-:Y:S01]  /*00d0*/  STG.E.64 desc[UR4][R2.64+0x8], R6 ;  /* 0x0000080602007986 */ /* 0x002fe2000c101b04 */
[----:B------:R-:W-:Y:S05]  /*00e0*/  EXIT ;  /* 0x000000000000794d */ /* 0x000fea0003800000 */
.L_x_0:
[----:B------:R-:W-:-:S00]  /*00f0*/  BRA `(.L_x_0) ;  /* 0xfffffffc00fc7947 */ /* 0x000fc0000383ffff */
[----:B------:R-:W-:-:S00]  /*0100*/  NOP ;  /* 0x0000000000007918 */ /* 0x000fc00000000000 */
[----:B------:R-:W-:-:S00]  /*0110*/  NOP ;  /* 0x0000000000007918 */ /* 0x000fc00000000000 */
[----:B------:R-:W-:-:S00]  /*0120*/  NOP ;  /* 0x0000000000007918 */ /* 0x000fc00000000000 */
[----:B------:R-:W-:-:S00]  /*0130*/  NOP ;  /* 0x0000000000007918 */ /* 0x000fc00000000000 */
[----:B------:R-:W-:-:S00]  /*0140*/  NOP ;  /* 0x0000000000007918 */ /* 0x000fc00000000000 */
[----:B------:R-:W-:-:S00]  /*0150*/  NOP ;  /* 0x0000000000007918 */ /* 0x000fc00000000000 */
[----:B------:R-:W-:-:S00]  /*0160*/  NOP ;  /* 0x0000000000007918 */ /* 0x000fc00000000000 */
[----:B------:R-:W-:-:S00]  /*0170*/  NOP ;  /* 0x0000000000007918 */ /* 0x000fc00000000000 */
.L_x_1:


//--------------------- .nv.shared.reserved.0     --------------------------
	.section	.nv.shared.reserved.0,"aw",@nobits
	.weak		__nv_reservedSMEM_offset_0_alias
	.size		__nv_reservedSMEM_offset_0_alias, 0, 64
	.other		__nv_reservedSMEM_offset_0_alias,@"STO_CUDA_RESERVED_SHARED STV_DEFAULT"
__nv_reservedSMEM_offset_0_alias:
	.zero		0
	.zero		64


//--------------------- .nv.constant0._Z6kerneliiPfP7Array2D --------------------------
	.section	.nv.constant0._Z6kerneliiPfP7Array2D,"a",@progbits
	.sectionflags	@""
	.align	4
.nv.constant0._Z6kerneliiPfP7Array2D:
	.zero		920


//--------------------- SYMBOLS --------------------------

	.type		.nv.reservedSmem.offset0,@object
	.size		.nv.reservedSmem.offset0,0x4
